//
// Generated by NVIDIA NVVM Compiler
//
// Compiler Build ID: CL-36424714
// Cuda compilation tools, release 13.0, V13.0.88
// Based on NVVM 20.0.0
//

.version 9.0
.target sm_100
.address_size 64

	// .globl	_Z17kernel_vector_sumPfS_i

.visible .entry _Z17kernel_vector_sumPfS_i(
	.param .u64 .ptr .align 1 _Z17kernel_vector_sumPfS_i_param_0,
	.param .u64 .ptr .align 1 _Z17kernel_vector_sumPfS_i_param_1,
	.param .u32 _Z17kernel_vector_sumPfS_i_param_2
)
{
	.reg .pred 	%p<2>;
	.reg .b32 	%r<6>;
	.reg .b32 	%f<4>;
	.reg .b64 	%rd<8>;

	ld.param.u64 	%rd1, [_Z17kernel_vector_sumPfS_i_param_0];
	ld.param.u64 	%rd2, [_Z17kernel_vector_sumPfS_i_param_1];
	ld.param.u32 	%r2, [_Z17kernel_vector_sumPfS_i_param_2];
	mov.u32 	%r3, %ctaid.x;
	mov.u32 	%r4, %ntid.x;
	mov.u32 	%r5, %tid.x;
	mad.lo.s32 	%r1, %r3, %r4, %r5;
	setp.ge.s32 	%p1, %r1, %r2;
	@%p1 bra 	$L__BB0_2;
	cvta.to.global.u64 	%rd3, %rd2;
	cvta.to.global.u64 	%rd4, %rd1;
	mul.wide.s32 	%rd5, %r1, 4;
	add.s64 	%rd6, %rd3, %rd5;
	ld.global.f32 	%f1, [%rd6];
	add.s64 	%rd7, %rd4, %rd5;
	ld.global.f32 	%f2, [%rd7];
	add.f32 	%f3, %f1, %f2;
	st.global.f32 	[%rd7], %f3;
$L__BB0_2:
	ret;

}
	// .globl	_Z12gpu_loopTestv
.visible .entry _Z12gpu_loopTestv()
{


	ret;

}


// ===== COMPILED SASS (sm_100) =====

	.target	sm_100

	.elftype	@"ET_EXEC"


//--------------------- .note.nv.tkinfo           --------------------------
	.section	.note.nv.tkinfo,"",@"SHT_NOTE"
	.sectionflags	@"SHF_NOTE_NV_TKINFO"
	.tkinfo
        /*0018*/ 	.word	0x00000002
        /*0030*/ 	.string	""
        /*0030*/ 	.string	"ptxas"
        /*0030*/ 	.string	"Cuda compilation tools, release 13.0, V13.0.88"
        /*0030*/ 	.string	"Build cuda_13.0.r13.0/compiler.36424714_0"
        /*0030*/ 	.string	"-arch sm_100 -m 64 "



//--------------------- .note.nv.cuinfo           --------------------------
	.section	.note.nv.cuinfo,"",@"SHT_NOTE"
	.sectionflags	@"SHF_NOTE_NV_CUINFO"
        /*0018*/ 	.short	0x0002
        /*001a*/ 	.short	0x0064
        /*001c*/ 	.short	0x0082
	.zero		2


//--------------------- .nv.info                  --------------------------
	.section	.nv.info,"",@"SHT_CUDA_INFO"
	.align	4


	//----- nvinfo : EIATTR_REGCOUNT
	.align		4
        /*0000*/ 	.byte	0x04, 0x2f
        /*0002*/ 	.short	(.L_1 - .L_0)
	.align		4
.L_0:
        /*0004*/ 	.word	index@(_Z17kernel_vector_sumPfS_i)
        /*0008*/ 	.word	0x0000000a


	//----- nvinfo : EIATTR_FRAME_SIZE
	.align		4
.L_1:
        /*000c*/ 	.byte	0x04, 0x11
        /*000e*/ 	.short	(.L_3 - .L_2)
	.align		4
.L_2:
        /*0010*/ 	.word	index@(_Z17kernel_vector_sumPfS_i)
        /*0014*/ 	.word	0x00000000


	//----- nvinfo : EIATTR_REGCOUNT
	.align		4
.L_3:
        /*0018*/ 	.byte	0x04, 0x2f
        /*001a*/ 	.short	(.L_5 - .L_4)
	.align		4
.L_4:
        /*001c*/ 	.word	index@(_Z12gpu_loopTestv)
        /*0020*/ 	.word	0x00000004


	//----- nvinfo : EIATTR_FRAME_SIZE
	.align		4
.L_5:
        /*0024*/ 	.byte	0x04, 0x11
        /*0026*/ 	.short	(.L_7 - .L_6)
	.align		4
.L_6:
        /*0028*/ 	.word	index@(_Z12gpu_loopTestv)
        /*002c*/ 	.word	0x00000000


	//----- nvinfo : EIATTR_MIN_STACK_SIZE
	.align		4
.L_7:
        /*0030*/ 	.byte	0x04, 0x12
        /*0032*/ 	.short	(.L_9 - .L_8)
	.align		4
.L_8:
        /*0034*/ 	.word	index@(_Z12gpu_loopTestv)
        /*0038*/ 	.word	0x00000000


	//----- nvinfo : EIATTR_MIN_STACK_SIZE
	.align		4
.L_9:
        /*003c*/ 	.byte	0x04, 0x12
        /*003e*/ 	.short	(.L_11 - .L_10)
	.align		4
.L_10:
        /*0040*/ 	.word	index@(_Z17kernel_vector_sumPfS_i)
        /*0044*/ 	.word	0x00000000
.L_11:


//--------------------- .nv.compat                --------------------------
	.section	.nv.compat,"",@"SHT_CUDA_COMPAT_INFO"
	.align	4
        /*0000*/ 	.byte	0x02, 0x09, 0x00, 0x00, 0x02, 0x02, 0x01, 0x00, 0x02, 0x05, 0x05, 0x00, 0x03, 0x07, 0x01, 0x01
        /*0010*/ 	.byte	0x02, 0x03, 0x00, 0x00, 0x02, 0x06, 0x01, 0x00, 0x04, 0x0b, 0x08, 0x00, 0x09, 0x00, 0x00, 0x00
        /*0020*/ 	.byte	0x00, 0x00, 0x00, 0x00


//--------------------- .nv.info._Z12gpu_loopTestv --------------------------
	.section	.nv.info._Z12gpu_loopTestv,"",@"SHT_CUDA_INFO"
	.sectionflags	@""
	.align	4


	//----- nvinfo : EIATTR_CUDA_API_VERSION
	.align		4
        /*0000*/ 	.byte	0x04, 0x37
        /*0002*/ 	.short	(.L_13 - .L_12)
.L_12:
        /*0004*/ 	.word	0x00000082


	//----- nvinfo : EIATTR_SPARSE_MMA_MASK
	.align		4
.L_13:
        /*0008*/ 	.byte	0x03, 0x50
        /*000a*/ 	.short	0x0000


	//----- nvinfo : EIATTR_MAXREG_COUNT
	.align		4
        /*000c*/ 	.byte	0x03, 0x1b
        /*000e*/ 	.short	0x00ff


	//----- nvinfo : EIATTR_MERCURY_ISA_VERSION
	.align		4
        /*0010*/ 	.byte	0x03, 0x5f
        /*0012*/ 	.short	0x0101


	//----- nvinfo : EIATTR_VRC_CTA_INIT_COUNT
	.align		4
        /*0014*/ 	.byte	0x02, 0x4a
	.zero		1
	.zero		1


	//----- nvinfo : EIATTR_EXIT_INSTR_OFFSETS
	.align		4
        /*0018*/ 	.byte	0x04, 0x1c
        /*001a*/ 	.short	(.L_15 - .L_14)


	//   ....[0]....
.L_14:
        /*001c*/ 	.word	0x00000010


	//----- nvinfo : EIATTR_SW_WAR
	.align		4
.L_15:
        /*0020*/ 	.byte	0x04, 0x36
        /*0022*/ 	.short	(.L_17 - .L_16)
.L_16:
        /*0024*/ 	.word	0x00000008
.L_17:


//--------------------- .nv.info._Z17kernel_vector_sumPfS_i --------------------------
	.section	.nv.info._Z17kernel_vector_sumPfS_i,"",@"SHT_CUDA_INFO"
	.sectionflags	@""
	.align	4


	//----- nvinfo : EIATTR_CUDA_API_VERSION
	.align		4
        /*0000*/ 	.byte	0x04, 0x37
        /*0002*/ 	.short	(.L_19 - .L_18)
.L_18:
        /*0004*/ 	.word	0x00000082


	//----- nvinfo : EIATTR_KPARAM_INFO
	.align		4
.L_19:
        /*0008*/ 	.byte	0x04, 0x17
        /*000a*/ 	.short	(.L_21 - .L_20)
.L_20:
        /*000c*/ 	.word	0x00000000
        /*0010*/ 	.short	0x0002
        /*0012*/ 	.short	0x0010
        /*0014*/ 	.byte	0x00, 0xf0, 0x11, 0x00


	//----- nvinfo : EIATTR_KPARAM_INFO
	.align		4
.L_21:
        /*0018*/ 	.byte	0x04, 0x17
        /*001a*/ 	.short	(.L_23 - .L_22)
.L_22:
        /*001c*/ 	.word	0x00000000
        /*0020*/ 	.short	0x0001
        /*0022*/ 	.short	0x0008
        /*0024*/ 	.byte	0x00, 0xf5, 0x21, 0x00


	//----- nvinfo : EIATTR_KPARAM_INFO
	.align		4
.L_23:
        /*0028*/ 	.byte	0x04, 0x17
        /*002a*/ 	.short	(.L_25 - .L_24)
.L_24:
        /*002c*/ 	.word	0x00000000
        /*0030*/ 	.short	0x0000
        /*0032*/ 	.short	0x0000
        /*0034*/ 	.byte	0x00, 0xf5, 0x21, 0x00


	//----- nvinfo : EIATTR_SPARSE_MMA_MASK
	.align		4
.L_25:
        /*0038*/ 	.byte	0x03, 0x50
        /*003a*/ 	.short	0x0000


	//----- nvinfo : EIATTR_MAXREG_COUNT
	.align		4
        /*003c*/ 	.byte	0x03, 0x1b
        /*003e*/ 	.short	0x00ff


	//----- nvinfo : EIATTR_MERCURY_ISA_VERSION
	.align		4
        /*0040*/ 	.byte	0x03, 0x5f
        /*0042*/ 	.short	0x0101


	//----- nvinfo : EIATTR_VRC_CTA_INIT_COUNT
	.align		4
        /*0044*/ 	.byte	0x02, 0x4a
	.zero		1
	.zero		1


	//----- nvinfo : EIATTR_EXIT_INSTR_OFFSETS
	.align		4
        /*0048*/ 	.byte	0x04, 0x1c
        /*004a*/ 	.short	(.L_27 - .L_26)


	//   ....[0]....
.L_26:
        /*004c*/ 	.word	0x00000070


	//   ....[1]....
        /*0050*/ 	.word	0x00000110


	//----- nvinfo : EIATTR_CBANK_PARAM_SIZE
	.align		4
.L_27:
        /*0054*/ 	.byte	0x03, 0x19
        /*0056*/ 	.short	0x0014


	//----- nvinfo : EIATTR_PARAM_CBANK
	.align		4
        /*0058*/ 	.byte	0x04, 0x0a
        /*005a*/ 	.short	(.L_29 - .L_28)
	.align		4
.L_28:
        /*005c*/ 	.word	index@(.nv.constant0._Z17kernel_vector_sumPfS_i)
        /*0060*/ 	.short	0x0380
        /*0062*/ 	.short	0x0014


	//----- nvinfo : EIATTR_SW_WAR
	.align		4
.L_29:
        /*0064*/ 	.byte	0x04, 0x36
        /*0066*/ 	.short	(.L_31 - .L_30)
.L_30:
        /*0068*/ 	.word	0x00000008
.L_31:


//--------------------- .nv.callgraph             --------------------------
	.section	.nv.callgraph,"",@"SHT_CUDA_CALLGRAPH"
	.align	4
	.sectionentsize	8
	.align		4
        /*0000*/ 	.word	0x00000000
	.align		4
        /*0004*/ 	.word	0xffffffff
	.align		4
        /*0008*/ 	.word	0x00000000
	.align		4
        /*000c*/ 	.word	0xfffffffe
	.align		4
        /*0010*/ 	.word	0x00000000
	.align		4
        /*0014*/ 	.word	0xfffffffd
	.align		4
        /*0018*/ 	.word	0x00000000
	.align		4
        /*001c*/ 	.word	0xfffffffc


//--------------------- .text._Z12gpu_loopTestv   --------------------------
	.section	.text._Z12gpu_loopTestv,"ax",@progbits
	.align	128
        .global         _Z12gpu_loopTestv
        .type           _Z12gpu_loopTestv,@function
        .size           _Z12gpu_loopTestv,(.L_x_2 - _Z12gpu_loopTestv)
        .other          _Z12gpu_loopTestv,@"STO_CUDA_ENTRY STV_DEFAULT"
_Z12gpu_loopTestv:
.text._Z12gpu_loopTestv:
[----:B------:R-:W-:Y:S01]  /*0000*/  LDC R1, c[0x0][0x37c] ;  /* 0x0000df00ff017b82 */ /* 0x000fe20000000800 */
[----:B------:R-:W-:Y:S05]  /*0010*/  EXIT ;  /* 0x000000000000794d */ /* 0x000fea0003800000 */
.L_x_0:
[----:B------:R-:W-:-:S00]  /*0020*/  BRA `(.L_x_0) ;  /* 0xfffffffc00fc7947 */ /* 0x000fc0000383ffff */
[----:B------:R-:W-:-:S00]  /*0030*/  NOP ;  /* 0x0000000000007918 */ /* 0x000fc00000000000 */
        /* <DEDUP_REMOVED lines=12> */
.L_x_2:


//--------------------- .text._Z17kernel_vector_sumPfS_i --------------------------
	.section	.text._Z17kernel_vector_sumPfS_i,"ax",@progbits
	.align	128
        .global         _Z17kernel_vector_sumPfS_i
        .type           _Z17kernel_vector_sumPfS_i,@function
        .size           _Z17kernel_vector_sumPfS_i,(.L_x_3 - _Z17kernel_vector_sumPfS_i)
        .other          _Z17kernel_vector_sumPfS_i,@"STO_CUDA_ENTRY STV_DEFAULT"
_Z17kernel_vector_sumPfS_i:
.text._Z17kernel_vector_sumPfS_i:
[----:B------:R-:W-:Y:S01]  /*0000*/  LDC R1, c[0x0][0x37c] ;  /* 0x0000df00ff017b82 */ /* 0x000fe20000000800 */
[----:B------:R-:W0:Y:S07]  /*0010*/  S2R R0, SR_TID.X ;  /* 0x0000000000007919 */ /* 0x000e2e0000002100 */
[----:B------:R-:W0:Y:S01]  /*0020*/  S2UR UR4, SR_CTAID.X ;  /* 0x00000000000479c3 */ /* 0x000e220000002500 */
[----:B------:R-:W1:Y:S07]  /*0030*/  LDCU UR5, c[0x0][0x390] ;  /* 0x00007200ff0577ac */ /* 0x000e6e0008000800 */
[----:B------:R-:W0:Y:S02]  /*0040*/  LDC R7, c[0x0][0x360] ;  /* 0x0000d800ff077b82 */ /* 0x000e240000000800 */
[----:B0-----:R-:W-:-:S05]  /*0050*/  IMAD R7, R7, UR4, R0 ;  /* 0x0000000407077c24 */ /* 0x001fca000f8e0200 */
[----:B-1----:R-:W-:-:S13]  /*0060*/  ISETP.GE.AND P0, PT, R7, UR5, PT ;  /* 0x0000000507007c0c */ /* 0x002fda000bf06270 */
[----:B------:R-:W-:Y:S05]  /*0070*/  @P0 EXIT ;  /* 0x000000000000094d */ /* 0x000fea0003800000 */
[----:B------:R-:W0:Y:S01]  /*0080*/  LDC.64 R2, c[0x0][0x388] ;  /* 0x0000e200ff027b82 */ /* 0x000e220000000a00 */
[----:B------:R-:W1:Y:S07]  /*0090*/  LDCU.64 UR4, c[0x0][0x358] ;  /* 0x00006b00ff0477ac */ /* 0x000e6e0008000a00 */
[----:B------:R-:W2:Y:S01]  /*00a0*/  LDC.64 R4, c[0x0][0x380] ;  /* 0x0000e000ff047b82 */ /* 0x000ea20000000a00 */
[----:B0-----:R-:W-:-:S06]  /*00b0*/  IMAD.WIDE R2, R7, 0x4, R2 ;  /* 0x0000000407027825 */ /* 0x001fcc00078e0202 */
[----:B-1----:R-:W3:Y:S01]  /*00c0*/  LDG.E R2, desc[UR4][R2.64] ;  /* 0x0000000402027981 */ /* 0x002ee2000c1e1900 */
[----:B--2---:R-:W-:-:S05]  /*00d0*/  IMAD.WIDE R4, R7, 0x4, R4 ;  /* 0x0000000407047825 */ /* 0x004fca00078e0204 */
[----:B------:R-:W3:Y:S02]  /*00e0*/  LDG.E R7, desc[UR4][R4.64] ;  /* 0x0000000404077981 */ /* 0x000ee4000c1e1900 */
[----:B---3--:R-:W-:-:S05]  /*00f0*/  FADD R7, R2, R7 ;  /* 0x0000000702077221 */ /* 0x008fca0000000000 */
[----:B------:R-:W-:Y:S01]  /*0100*/  STG.E desc[UR4][R4.64], R7 ;  /* 0x0000000704007986 */ /* 0x000fe2000c101904 */
[----:B------:R-:W-:Y:S05]  /*0110*/  EXIT ;  /* 0x000000000000794d */ /* 0x000fea0003800000 */
.L_x_1:
        /* <DEDUP_REMOVED lines=14> */
.L_x_3:


//--------------------- .nv.shared.reserved.0     --------------------------
	.section	.nv.shared.reserved.0,"aw",@nobits
	.weak		__nv_reservedSMEM_offset_0_alias
	.size		__nv_reservedSMEM_offset_0_alias, 0, 64
	.other		__nv_reservedSMEM_offset_0_alias,@"STO_CUDA_RESERVED_SHARED STV_DEFAULT"
__nv_reservedSMEM_offset_0_alias:
	.zero		0
	.zero		64


//--------------------- .nv.constant0._Z12gpu_loopTestv --------------------------
	.section	.nv.constant0._Z12gpu_loopTestv,"a",@progbits
	.sectionflags	@""
	.align	4
.nv.constant0._Z12gpu_loopTestv:
	.zero		896


//--------------------- .nv.constant0._Z17kernel_vector_sumPfS_i --------------------------
	.section	.nv.constant0._Z17kernel_vector_sumPfS_i,"a",@progbits
	.sectionflags	@""
	.align	4
.nv.constant0._Z17kernel_vector_sumPfS_i:
	.zero		916


//--------------------- SYMBOLS --------------------------

	.type		.nv.reservedSmem.offset0,@object
	.size		.nv.reservedSmem.offset0,0x4
